//
// Generated by NVIDIA NVVM Compiler
//
// Compiler Build ID: CL-36424714
// Cuda compilation tools, release 13.0, V13.0.88
// Based on NVVM 20.0.0
//

.version 9.0
.target sm_100
.address_size 64

	// .globl	_Z10mandelbrotPiii

.visible .entry _Z10mandelbrotPiii(
	.param .u64 .ptr .align 1 _Z10mandelbrotPiii_param_0,
	.param .u32 _Z10mandelbrotPiii_param_1,
	.param .u32 _Z10mandelbrotPiii_param_2
)
{
	.reg .pred 	%p<7>;
	.reg .b32 	%r<18>;
	.reg .b32 	%f<25>;
	.reg .b64 	%rd<5>;

	ld.param.u64 	%rd1, [_Z10mandelbrotPiii_param_0];
	ld.param.u32 	%r5, [_Z10mandelbrotPiii_param_1];
	ld.param.u32 	%r7, [_Z10mandelbrotPiii_param_2];
	mov.u32 	%r8, %tid.x;
	mov.u32 	%r9, %ctaid.x;
	mov.u32 	%r10, %ntid.x;
	mad.lo.s32 	%r1, %r9, %r10, %r8;
	mov.u32 	%r11, %tid.y;
	mov.u32 	%r12, %ctaid.y;
	mov.u32 	%r13, %ntid.y;
	mad.lo.s32 	%r14, %r12, %r13, %r11;
	setp.ge.s32 	%p1, %r1, %r5;
	setp.ge.s32 	%p2, %r14, %r7;
	or.pred  	%p3, %p1, %p2;
	@%p3 bra 	$L__BB0_4;
	cvt.rn.f32.s32 	%f12, %r1;
	cvt.rn.f32.s32 	%f13, %r5;
	div.rn.f32 	%f14, %f12, %f13;
	fma.rn.f32 	%f1, %f14, 0f40400000, 0fC0000000;
	cvt.rn.f32.u32 	%f15, %r14;
	cvt.rn.f32.u32 	%f16, %r7;
	div.rn.f32 	%f17, %f15, %f16;
	fma.rn.f32 	%f2, %f17, 0f40800000, 0fC0000000;
	mov.b32 	%r17, 0;
	mov.f32 	%f21, 0f00000000;
	mov.f32 	%f22, %f21;
	mov.f32 	%f23, %f21;
	mov.f32 	%f24, %f21;
$L__BB0_2:
	sub.f32 	%f18, %f22, %f21;
	add.f32 	%f7, %f1, %f18;
	add.f32 	%f19, %f24, %f24;
	fma.rn.f32 	%f23, %f19, %f23, %f2;
	add.s32 	%r4, %r17, 1;
	mul.f32 	%f22, %f7, %f7;
	mul.f32 	%f21, %f23, %f23;
	add.f32 	%f20, %f22, %f21;
	setp.le.f32 	%p4, %f20, 0f40800000;
	setp.lt.u32 	%p5, %r17, 999;
	and.pred  	%p6, %p4, %p5;
	mov.u32 	%r17, %r4;
	mov.f32 	%f24, %f7;
	@%p6 bra 	$L__BB0_2;
	mad.lo.s32 	%r16, %r5, %r14, %r1;
	cvta.to.global.u64 	%rd2, %rd1;
	mul.wide.s32 	%rd3, %r16, 4;
	add.s64 	%rd4, %rd2, %rd3;
	st.global.u32 	[%rd4], %r4;
$L__BB0_4:
	ret;

}


// ===== COMPILED SASS (sm_100) =====

	.target	sm_100

	.elftype	@"ET_EXEC"


//--------------------- .note.nv.tkinfo           --------------------------
	.section	.note.nv.tkinfo,"",@"SHT_NOTE"
	.sectionflags	@"SHF_NOTE_NV_TKINFO"
	.tkinfo
        /*0018*/ 	.word	0x00000002
        /*0030*/ 	.string	""
        /*0030*/ 	.string	"ptxas"
        /*0030*/ 	.string	"Cuda compilation tools, release 13.0, V13.0.88"
        /*0030*/ 	.string	"Build cuda_13.0.r13.0/compiler.36424714_0"
        /*0030*/ 	.string	"-arch sm_100 -m 64 "



//--------------------- .note.nv.cuinfo           --------------------------
	.section	.note.nv.cuinfo,"",@"SHT_NOTE"
	.sectionflags	@"SHF_NOTE_NV_CUINFO"
        /*0018*/ 	.short	0x0002
        /*001a*/ 	.short	0x0064
        /*001c*/ 	.short	0x0082
	.zero		2


//--------------------- .nv.info                  --------------------------
	.section	.nv.info,"",@"SHT_CUDA_INFO"
	.align	4


	//----- nvinfo : EIATTR_REGCOUNT
	.align		4
        /*0000*/ 	.byte	0x04, 0x2f
        /*0002*/ 	.short	(.L_1 - .L_0)
	.align		4
.L_0:
        /*0004*/ 	.word	index@(_Z10mandelbrotPiii)
        /*0008*/ 	.word	0x00000011


	//----- nvinfo : EIATTR_FRAME_SIZE
	.align		4
.L_1:
        /*000c*/ 	.byte	0x04, 0x11
        /*000e*/ 	.short	(.L_3 - .L_2)
	.align		4
.L_2:
        /*0010*/ 	.word	index@($__internal_0_$__cuda_sm3x_div_rn_noftz_f32_slowpath)
        /*0014*/ 	.word	0x00000000


	//----- nvinfo : EIATTR_FRAME_SIZE
	.align		4
.L_3:
        /*0018*/ 	.byte	0x04, 0x11
        /*001a*/ 	.short	(.L_5 - .L_4)
	.align		4
.L_4:
        /*001c*/ 	.word	index@(_Z10mandelbrotPiii)
        /*0020*/ 	.word	0x00000000


	//----- nvinfo : EIATTR_MIN_STACK_SIZE
	.align		4
.L_5:
        /*0024*/ 	.byte	0x04, 0x12
        /*0026*/ 	.short	(.L_7 - .L_6)
	.align		4
.L_6:
        /*0028*/ 	.word	index@(_Z10mandelbrotPiii)
        /*002c*/ 	.word	0x00000000
.L_7:


//--------------------- .nv.compat                --------------------------
	.section	.nv.compat,"",@"SHT_CUDA_COMPAT_INFO"
	.align	4
        /*0000*/ 	.byte	0x02, 0x09, 0x00, 0x00, 0x02, 0x02, 0x01, 0x00, 0x02, 0x05, 0x05, 0x00, 0x03, 0x07, 0x01, 0x01
        /*0010*/ 	.byte	0x02, 0x03, 0x00, 0x00, 0x02, 0x06, 0x01, 0x00, 0x04, 0x0b, 0x08, 0x00, 0x01, 0x00, 0x00, 0x00
        /*0020*/ 	.byte	0x00, 0x00, 0x00, 0x00


//--------------------- .nv.info._Z10mandelbrotPiii --------------------------
	.section	.nv.info._Z10mandelbrotPiii,"",@"SHT_CUDA_INFO"
	.sectionflags	@""
	.align	4


	//----- nvinfo : EIATTR_CUDA_API_VERSION
	.align		4
        /*0000*/ 	.byte	0x04, 0x37
        /*0002*/ 	.short	(.L_9 - .L_8)
.L_8:
        /*0004*/ 	.word	0x00000082


	//----- nvinfo : EIATTR_KPARAM_INFO
	.align		4
.L_9:
        /*0008*/ 	.byte	0x04, 0x17
        /*000a*/ 	.short	(.L_11 - .L_10)
.L_10:
        /*000c*/ 	.word	0x00000000
        /*0010*/ 	.short	0x0002
        /*0012*/ 	.short	0x000c
        /*0014*/ 	.byte	0x00, 0xf0, 0x11, 0x00


	//----- nvinfo : EIATTR_KPARAM_INFO
	.align		4
.L_11:
        /*0018*/ 	.byte	0x04, 0x17
        /*001a*/ 	.short	(.L_13 - .L_12)
.L_12:
        /*001c*/ 	.word	0x00000000
        /*0020*/ 	.short	0x0001
        /*0022*/ 	.short	0x0008
        /*0024*/ 	.byte	0x00, 0xf0, 0x11, 0x00


	//----- nvinfo : EIATTR_KPARAM_INFO
	.align		4
.L_13:
        /*0028*/ 	.byte	0x04, 0x17
        /*002a*/ 	.short	(.L_15 - .L_14)
.L_14:
        /*002c*/ 	.word	0x00000000
        /*0030*/ 	.short	0x0000
        /*0032*/ 	.short	0x0000
        /*0034*/ 	.byte	0x00, 0xf5, 0x21, 0x00


	//----- nvinfo : EIATTR_SPARSE_MMA_MASK
	.align		4
.L_15:
        /*0038*/ 	.byte	0x03, 0x50
        /*003a*/ 	.short	0x0000


	//----- nvinfo : EIATTR_MAXREG_COUNT
	.align		4
        /*003c*/ 	.byte	0x03, 0x1b
        /*003e*/ 	.short	0x00ff


	//----- nvinfo : EIATTR_MERCURY_ISA_VERSION
	.align		4
        /*0040*/ 	.byte	0x03, 0x5f
        /*0042*/ 	.short	0x0101


	//----- nvinfo : EIATTR_VRC_CTA_INIT_COUNT
	.align		4
        /*0044*/ 	.byte	0x02, 0x4a
	.zero		1
	.zero		1


	//----- nvinfo : EIATTR_EXIT_INSTR_OFFSETS
	.align		4
        /*0048*/ 	.byte	0x04, 0x1c
        /*004a*/ 	.short	(.L_17 - .L_16)


	//   ....[0]....
.L_16:
        /*004c*/ 	.word	0x000000c0


	//   ....[1]....
        /*0050*/ 	.word	0x00000470


	//----- nvinfo : EIATTR_CRS_STACK_SIZE
	.align		4
.L_17:
        /*0054*/ 	.byte	0x04, 0x1e
        /*0056*/ 	.short	(.L_19 - .L_18)
.L_18:
        /*0058*/ 	.word	0x00000000


	//----- nvinfo : EIATTR_CBANK_PARAM_SIZE
	.align		4
.L_19:
        /*005c*/ 	.byte	0x03, 0x19
        /*005e*/ 	.short	0x0010


	//----- nvinfo : EIATTR_PARAM_CBANK
	.align		4
        /*0060*/ 	.byte	0x04, 0x0a
        /*0062*/ 	.short	(.L_21 - .L_20)
	.align		4
.L_20:
        /*0064*/ 	.word	index@(.nv.constant0._Z10mandelbrotPiii)
        /*0068*/ 	.short	0x0380
        /*006a*/ 	.short	0x0010


	//----- nvinfo : EIATTR_SW_WAR
	.align		4
.L_21:
        /*006c*/ 	.byte	0x04, 0x36
        /*006e*/ 	.short	(.L_23 - .L_22)
.L_22:
        /*0070*/ 	.word	0x00000008
.L_23:


//--------------------- .nv.callgraph             --------------------------
	.section	.nv.callgraph,"",@"SHT_CUDA_CALLGRAPH"
	.align	4
	.sectionentsize	8
	.align		4
        /*0000*/ 	.word	0x00000000
	.align		4
        /*0004*/ 	.word	0xffffffff
	.align		4
        /*0008*/ 	.word	0x00000000
	.align		4
        /*000c*/ 	.word	0xfffffffe
	.align		4
        /*0010*/ 	.word	0x00000000
	.align		4
        /*0014*/ 	.word	0xfffffffd
	.align		4
        /*0018*/ 	.word	0x00000000
	.align		4
        /*001c*/ 	.word	0xfffffffc


//--------------------- .text._Z10mandelbrotPiii  --------------------------
	.section	.text._Z10mandelbrotPiii,"ax",@progbits
	.align	128
        .global         _Z10mandelbrotPiii
        .type           _Z10mandelbrotPiii,@function
        .size           _Z10mandelbrotPiii,(.L_x_18 - _Z10mandelbrotPiii)
        .other          _Z10mandelbrotPiii,@"STO_CUDA_ENTRY STV_DEFAULT"
_Z10mandelbrotPiii:
.text._Z10mandelbrotPiii:
[----:B------:R-:W-:Y:S01]  /*0000*/  LDC R1, c[0x0][0x37c] ;  /* 0x0000df00ff017b82 */ /* 0x000fe20000000800 */
[----:B------:R-:W0:Y:S07]  /*0010*/  S2R R5, SR_TID.Y ;  /* 0x0000000000057919 */ /* 0x000e2e0000002200 */
[----:B------:R-:W1:Y:S01]  /*0020*/  LDC R3, c[0x0][0x360] ;  /* 0x0000d800ff037b82 */ /* 0x000e620000000800 */
[----:B------:R-:W2:Y:S01]  /*0030*/  LDCU.64 UR6, c[0x0][0x388] ;  /* 0x00007100ff0677ac */ /* 0x000ea20008000a00 */
[----:B------:R-:W1:Y:S06]  /*0040*/  S2R R2, SR_TID.X ;  /* 0x0000000000027919 */ /* 0x000e6c0000002100 */
[----:B------:R-:W0:Y:S08]  /*0050*/  S2UR UR5, SR_CTAID.Y ;  /* 0x00000000000579c3 */ /* 0x000e300000002600 */
[----:B------:R-:W0:Y:S08]  /*0060*/  LDC R0, c[0x0][0x364] ;  /* 0x0000d900ff007b82 */ /* 0x000e300000000800 */
[----:B------:R-:W1:Y:S01]  /*0070*/  S2UR UR4, SR_CTAID.X ;  /* 0x00000000000479c3 */ /* 0x000e620000002500 */
[----:B0-----:R-:W-:-:S05]  /*0080*/  IMAD R5, R0, UR5, R5 ;  /* 0x0000000500057c24 */ /* 0x001fca000f8e0205 */
[----:B--2---:R-:W-:Y:S01]  /*0090*/  ISETP.GE.AND P0, PT, R5, UR7, PT ;  /* 0x0000000705007c0c */ /* 0x004fe2000bf06270 */
[----:B-1----:R-:W-:-:S05]  /*00a0*/  IMAD R2, R3, UR4, R2 ;  /* 0x0000000403027c24 */ /* 0x002fca000f8e0202 */
[----:B------:R-:W-:-:S13]  /*00b0*/  ISETP.GE.OR P0, PT, R2, UR6, P0 ;  /* 0x0000000602007c0c */ /* 0x000fda0008706670 */
[----:B------:R-:W-:Y:S05]  /*00c0*/  @P0 EXIT ;  /* 0x000000000000094d */ /* 0x000fea0003800000 */
[----:B------:R-:W-:Y:S01]  /*00d0*/  I2FP.F32.S32 R3, UR6 ;  /* 0x0000000600037c45 */ /* 0x000fe20008201400 */
[----:B------:R-:W-:Y:S01]  /*00e0*/  BSSY.RECONVERGENT B0, `(.L_x_0) ;  /* 0x000000d000007945 */ /* 0x000fe20003800200 */
[----:B------:R-:W-:Y:S02]  /*00f0*/  I2FP.F32.S32 R0, R2 ;  /* 0x0000000200007245 */ /* 0x000fe40000201400 */
[----:B------:R-:W0:Y:S08]  /*0100*/  MUFU.RCP R4, R3 ;  /* 0x0000000300047308 */ /* 0x000e300000001000 */
[----:B------:R-:W1:Y:S01]  /*0110*/  FCHK P0, R0, R3 ;  /* 0x0000000300007302 */ /* 0x000e620000000000 */
[----:B0-----:R-:W-:-:S04]  /*0120*/  FFMA R7, -R3, R4, 1 ;  /* 0x3f80000003077423 */ /* 0x001fc80000000104 */
[----:B------:R-:W-:-:S04]  /*0130*/  FFMA R7, R4, R7, R4 ;  /* 0x0000000704077223 */ /* 0x000fc80000000004 */
[----:B------:R-:W-:-:S04]  /*0140*/  FFMA R4, R0, R7, RZ ;  /* 0x0000000700047223 */ /* 0x000fc800000000ff */
[----:B------:R-:W-:-:S04]  /*0150*/  FFMA R6, -R3, R4, R0 ;  /* 0x0000000403067223 */ /* 0x000fc80000000100 */
[----:B------:R-:W-:Y:S01]  /*0160*/  FFMA R4, R7, R6, R4 ;  /* 0x0000000607047223 */ /* 0x000fe20000000004 */
[----:B-1----:R-:W-:Y:S06]  /*0170*/  @!P0 BRA `(.L_x_1) ;  /* 0x00000000000c8947 */ /* 0x002fec0003800000 */
[----:B------:R-:W-:-:S07]  /*0180*/  MOV R6, 0x1a0 ;  /* 0x000001a000067802 */ /* 0x000fce0000000f00 */
[----:B------:R-:W-:Y:S05]  /*0190*/  CALL.REL.NOINC `($__internal_0_$__cuda_sm3x_div_rn_noftz_f32_slowpath) ;  /* 0x0000000000b87944 */ /* 0x000fea0003c00000 */
[----:B------:R-:W-:-:S07]  /*01a0*/  IMAD.MOV.U32 R4, RZ, RZ, R0 ;  /* 0x000000ffff047224 */ /* 0x000fce00078e0000 */
.L_x_1:
[----:B------:R-:W-:Y:S05]  /*01b0*/  BSYNC.RECONVERGENT B0 ;  /* 0x0000000000007941 */ /* 0x000fea0003800200 */
.L_x_0:
[----:B------:R-:W0:Y:S01]  /*01c0*/  LDCU UR4, c[0x0][0x38c] ;  /* 0x00007180ff0477ac */ /* 0x000e220008000800 */
[----:B------:R-:W-:Y:S01]  /*01d0*/  I2FP.F32.U32 R0, R5 ;  /* 0x0000000500007245 */ /* 0x000fe20000201000 */
[----:B------:R-:W-:Y:S01]  /*01e0*/  IMAD.MOV.U32 R9, RZ, RZ, 0x40400000 ;  /* 0x40400000ff097424 */ /* 0x000fe200078e00ff */
[----:B------:R-:W-:Y:S03]  /*01f0*/  BSSY.RECONVERGENT B0, `(.L_x_2) ;  /* 0x000000e000007945 */ /* 0x000fe60003800200 */
[----:B------:R-:W-:Y:S01]  /*0200*/  FFMA R4, R4, R9, -2 ;  /* 0xc000000004047423 */ /* 0x000fe20000000009 */
[----:B0-----:R-:W-:-:S04]  /*0210*/  I2FP.F32.U32 R3, UR4 ;  /* 0x0000000400037c45 */ /* 0x001fc80008201000 */
        /* <DEDUP_REMOVED lines=11> */
.L_x_3:
[----:B------:R-:W-:Y:S05]  /*02d0*/  BSYNC.RECONVERGENT B0 ;  /* 0x0000000000007941 */ /* 0x000fea0003800200 */
.L_x_2:
[----:B------:R-:W-:Y:S01]  /*02e0*/  IMAD.MOV.U32 R3, RZ, RZ, 0x40800000 ;  /* 0x40800000ff037424 */ /* 0x000fe200078e00ff */
[----:B------:R-:W-:Y:S01]  /*02f0*/  BSSY.RECONVERGENT B0, `(.L_x_4) ;  /* 0x0000012000007945 */ /* 0x000fe20003800200 */
[----:B------:R-:W-:Y:S01]  /*0300*/  IMAD.MOV.U32 R0, RZ, RZ, RZ ;  /* 0x000000ffff007224 */ /* 0x000fe200078e00ff */
[----:B------:R-:W0:Y:S01]  /*0310*/  LDCU.64 UR4, c[0x0][0x358] ;  /* 0x00006b00ff0477ac */ /* 0x000e220008000a00 */
[----:B------:R-:W-:Y:S01]  /*0320*/  FFMA R9, R6, R3, -2 ;  /* 0xc000000006097423 */ /* 0x000fe20000000003 */
[----:B------:R-:W-:Y:S01]  /*0330*/  IMAD.MOV.U32 R3, RZ, RZ, RZ ;  /* 0x000000ffff037224 */ /* 0x000fe200078e00ff */
[----:B------:R-:W-:Y:S01]  /*0340*/  CS2R R6, SRZ ;  /* 0x0000000000067805 */ /* 0x000fe2000001ff00 */
[----:B------:R-:W-:-:S07]  /*0350*/  IMAD.MOV.U32 R8, RZ, RZ, RZ ;  /* 0x000000ffff087224 */ /* 0x000fce00078e00ff */
.L_x_5:
[----:B------:R-:W-:Y:S01]  /*0360*/  FADD R3, R6, -R3 ;  /* 0x8000000306037221 */ /* 0x000fe20000000000 */
[----:B------:R-:W-:Y:S01]  /*0370*/  FADD R6, R8, R8 ;  /* 0x0000000808067221 */ /* 0x000fe20000000000 */
[C---:B------:R-:W-:Y:S01]  /*0380*/  ISETP.GE.U32.AND P0, PT, R0.reuse, 0x3e7, PT ;  /* 0x000003e70000780c */ /* 0x040fe20003f06070 */
[----:B------:R-:W-:Y:S02]  /*0390*/  VIADD R0, R0, 0x1 ;  /* 0x0000000100007836 */ /* 0x000fe40000000000 */
[----:B------:R-:W-:Y:S01]  /*03a0*/  FADD R8, R4, R3 ;  /* 0x0000000304087221 */ /* 0x000fe20000000000 */
[----:B------:R-:W-:-:S03]  /*03b0*/  FFMA R7, R6, R7, R9 ;  /* 0x0000000706077223 */ /* 0x000fc60000000009 */
[----:B------:R-:W-:Y:S01]  /*03c0*/  FMUL R6, R8, R8 ;  /* 0x0000000808067220 */ /* 0x000fe20000400000 */
[----:B------:R-:W-:-:S04]  /*03d0*/  FMUL R3, R7, R7 ;  /* 0x0000000707037220 */ /* 0x000fc80000400000 */
[----:B------:R-:W-:-:S05]  /*03e0*/  FADD R10, R6, R3 ;  /* 0x00000003060a7221 */ /* 0x000fca0000000000 */
[----:B------:R-:W-:-:S13]  /*03f0*/  FSETP.LE.AND P1, PT, R10, 4, PT ;  /* 0x408000000a00780b */ /* 0x000fda0003f23000 */
[----:B------:R-:W-:Y:S05]  /*0400*/  @!P0 BRA P1, `(.L_x_5) ;  /* 0xfffffffc00d48947 */ /* 0x000fea000083ffff */
[----:B0-----:R-:W-:Y:S05]  /*0410*/  BSYNC.RECONVERGENT B0 ;  /* 0x0000000000007941 */ /* 0x001fea0003800200 */
.L_x_4:
[----:B------:R-:W0:Y:S01]  /*0420*/  LDC.64 R6, c[0x0][0x380] ;  /* 0x0000e000ff067b82 */ /* 0x000e220000000a00 */
[----:B------:R-:W1:Y:S02]  /*0430*/  LDCU UR6, c[0x0][0x388] ;  /* 0x00007100ff0677ac */ /* 0x000e640008000800 */
[----:B-1----:R-:W-:-:S04]  /*0440*/  IMAD R3, R5, UR6, R2 ;  /* 0x0000000605037c24 */ /* 0x002fc8000f8e0202 */
[----:B0-----:R-:W-:-:S05]  /*0450*/  IMAD.WIDE R2, R3, 0x4, R6 ;  /* 0x0000000403027825 */ /* 0x001fca00078e0206 */
[----:B------:R-:W-:Y:S01]  /*0460*/  STG.E desc[UR4][R2.64], R0 ;  /* 0x0000000002007986 */ /* 0x000fe2000c101904 */
[----:B------:R-:W-:Y:S05]  /*0470*/  EXIT ;  /* 0x000000000000794d */ /* 0x000fea0003800000 */
        .weak           $__internal_0_$__cuda_sm3x_div_rn_noftz_f32_slowpath
        .type           $__internal_0_$__cuda_sm3x_div_rn_noftz_f32_slowpath,@function
        .size           $__internal_0_$__cuda_sm3x_div_rn_noftz_f32_slowpath,(.L_x_18 - $__internal_0_$__cuda_sm3x_div_rn_noftz_f32_slowpath)
$__internal_0_$__cuda_sm3x_div_rn_noftz_f32_slowpath:
[----:B------:R-:W-:Y:S01]  /*0480*/  SHF.R.U32.HI R8, RZ, 0x17, R3 ;  /* 0x00000017ff087819 */ /* 0x000fe20000011603 */
[----:B------:R-:W-:Y:S01]  /*0490*/  BSSY.RECONVERGENT B1, `(.L_x_6) ;  /* 0x0000062000017945 */ /* 0x000fe20003800200 */
[----:B------:R-:W-:Y:S02]  /*04a0*/  SHF.R.U32.HI R7, RZ, 0x17, R0 ;  /* 0x00000017ff077819 */ /* 0x000fe40000011600 */
[----:B------:R-:W-:Y:S02]  /*04b0*/  LOP3.LUT R12, R8, 0xff, RZ, 0xc0, !PT ;  /* 0x000000ff080c7812 */ /* 0x000fe400078ec0ff */
[----:B------:R-:W-:Y:S02]  /*04c0*/  LOP3.LUT R10, R7, 0xff, RZ, 0xc0, !PT ;  /* 0x000000ff070a7812 */ /* 0x000fe400078ec0ff */
[----:B------:R-:W-:-:S03]  /*04d0*/  IADD3 R9, PT, PT, R12, -0x1, RZ ;  /* 0xffffffff0c097810 */ /* 0x000fc60007ffe0ff */
[----:B------:R-:W-:Y:S01]  /*04e0*/  VIADD R8, R10, 0xffffffff ;  /* 0xffffffff0a087836 */ /* 0x000fe20000000000 */
[----:B------:R-:W-:-:S04]  /*04f0*/  ISETP.GT.U32.AND P0, PT, R9, 0xfd, PT ;  /* 0x000000fd0900780c */ /* 0x000fc80003f04070 */
[----:B------:R-:W-:-:S13]  /*0500*/  ISETP.GT.U32.OR P0, PT, R8, 0xfd, P0 ;  /* 0x000000fd0800780c */ /* 0x000fda0000704470 */
[----:B------:R-:W-:Y:S01]  /*0510*/  @!P0 IMAD.MOV.U32 R7, RZ, RZ, RZ ;  /* 0x000000ffff078224 */ /* 0x000fe200078e00ff */
[----:B------:R-:W-:Y:S06]  /*0520*/  @!P0 BRA `(.L_x_7) ;  /* 0x00000000005c8947 */ /* 0x000fec0003800000 */
[----:B------:R-:W-:Y:S02]  /*0530*/  FSETP.GTU.FTZ.AND P0, PT, |R0|, +INF , PT ;  /* 0x7f8000000000780b */ /* 0x000fe40003f1c200 */
[----:B------:R-:W-:-:S04]  /*0540*/  FSETP.GTU.FTZ.AND P1, PT, |R3|, +INF , PT ;  /* 0x7f8000000300780b */ /* 0x000fc80003f3c200 */
[----:B------:R-:W-:-:S13]  /*0550*/  PLOP3.LUT P0, PT, P0, P1, PT, 0xf8, 0x8f ;  /* 0x00000000008f781c */ /* 0x000fda0000703f70 */
[----:B------:R-:W-:Y:S05]  /*0560*/  @P0 BRA `(.L_x_8) ;  /* 0x00000004004c0947 */ /* 0x000fea0003800000 */
[----:B------:R-:W-:-:S13]  /*0570*/  LOP3.LUT P0, RZ, R3, 0x7fffffff, R0, 0xc8, !PT ;  /* 0x7fffffff03ff7812 */ /* 0x000fda000780c800 */
[----:B------:R-:W-:Y:S05]  /*0580*/  @!P0 BRA `(.L_x_9) ;  /* 0x00000004003c8947 */ /* 0x000fea0003800000 */
[C---:B------:R-:W-:Y:S02]  /*0590*/  FSETP.NEU.FTZ.AND P2, PT, |R0|.reuse, +INF , PT ;  /* 0x7f8000000000780b */ /* 0x040fe40003f5d200 */
[----:B------:R-:W-:Y:S02]  /*05a0*/  FSETP.NEU.FTZ.AND P1, PT, |R3|, +INF , PT ;  /* 0x7f8000000300780b */ /* 0x000fe40003f3d200 */
[----:B------:R-:W-:-:S11]  /*05b0*/  FSETP.NEU.FTZ.AND P0, PT, |R0|, +INF , PT ;  /* 0x7f8000000000780b */ /* 0x000fd60003f1d200 */
[----:B------:R-:W-:Y:S05]  /*05c0*/  @!P1 BRA !P2, `(.L_x_9) ;  /* 0x00000004002c9947 */ /* 0x000fea0005000000 */
[----:B------:R-:W-:-:S04]  /*05d0*/  LOP3.LUT P2, RZ, R0, 0x7fffffff, RZ, 0xc0, !PT ;  /* 0x7fffffff00ff7812 */ /* 0x000fc8000784c0ff */
[----:B------:R-:W-:-:S13]  /*05e0*/  PLOP3.LUT P1, PT, P1, P2, PT, 0x2f, 0xf2 ;  /* 0x0000000000f2781c */ /* 0x000fda0000f24577 */
[----:B------:R-:W-:Y:S05]  /*05f0*/  @P1 BRA `(.L_x_10) ;  /* 0x0000000400181947 */ /* 0x000fea0003800000 */
[----:B------:R-:W-:-:S04]  /*0600*/  LOP3.LUT P1, RZ, R3, 0x7fffffff, RZ, 0xc0, !PT ;  /* 0x7fffffff03ff7812 */ /* 0x000fc8000782c0ff */
[----:B------:R-:W-:-:S13]  /*0610*/  PLOP3.LUT P0, PT, P0, P1, PT, 0x2f, 0xf2 ;  /* 0x0000000000f2781c */ /* 0x000fda0000702577 */
[----:B------:R-:W-:Y:S05]  /*0620*/  @P0 BRA `(.L_x_11) ;  /* 0x0000000400000947 */ /* 0x000fea0003800000 */
[----:B------:R-:W-:Y:S02]  /*0630*/  ISETP.GE.AND P0, PT, R8, RZ, PT ;  /* 0x000000ff0800720c */ /* 0x000fe40003f06270 */
[----:B------:R-:W-:-:S11]  /*0640*/  ISETP.GE.AND P1, PT, R9, RZ, PT ;  /* 0x000000ff0900720c */ /* 0x000fd60003f26270 */
[----:B------:R-:W-:Y:S02]  /*0650*/  @P0 IMAD.MOV.U32 R7, RZ, RZ, RZ ;  /* 0x000000ffff070224 */ /* 0x000fe400078e00ff */
[----:B------:R-:W-:Y:S01]  /*0660*/  @!P0 FFMA R0, R0, 1.84467440737095516160e+19, RZ ;  /* 0x5f80000000008823 */ /* 0x000fe200000000ff */
[----:B------:R-:W-:Y:S02]  /*0670*/  @!P0 IMAD.MOV.U32 R7, RZ, RZ, -0x40 ;  /* 0xffffffc0ff078424 */ /* 0x000fe400078e00ff */
[----:B------:R-:W-:Y:S02]  /*0680*/  @!P1 FFMA R3, R3, 1.84467440737095516160e+19, RZ ;  /* 0x5f80000003039823 */ /* 0x000fe400000000ff */
[----:B------:R-:W-:-:S07]  /*0690*/  @!P1 VIADD R7, R7, 0x40 ;  /* 0x0000004007079836 */ /* 0x000fce0000000000 */
.L_x_7:
[----:B------:R-:W-:Y:S01]  /*06a0*/  LEA R8, R12, 0xc0800000, 0x17 ;  /* 0xc08000000c087811 */ /* 0x000fe200078eb8ff */
[----:B------:R-:W-:Y:S03]  /*06b0*/  BSSY.RECONVERGENT B2, `(.L_x_12) ;  /* 0x0000036000027945 */ /* 0x000fe60003800200 */
[----:B------:R-:W-:Y:S01]  /*06c0*/  IADD3 R8, PT, PT, -R8, R3, RZ ;  /* 0x0000000308087210 */ /* 0x000fe20007ffe1ff */
[----:B------:R-:W-:-:S03]  /*06d0*/  VIADD R3, R10, 0xffffff81 ;  /* 0xffffff810a037836 */ /* 0x000fc60000000000 */
[----:B------:R0:W1:Y:S01]  /*06e0*/  MUFU.RCP R9, R8 ;  /* 0x0000000800097308 */ /* 0x0000620000001000 */
[----:B------:R-:W-:Y:S01]  /*06f0*/  FADD.FTZ R11, -R8, -RZ ;  /* 0x800000ff080b7221 */ /* 0x000fe20000010100 */
[C---:B------:R-:W-:Y:S01]  /*0700*/  IMAD R0, R3.reuse, -0x800000, R0 ;  /* 0xff80000003007824 */ /* 0x040fe200078e0200 */
[----:B0-----:R-:W-:-:S05]  /*0710*/  IADD3 R8, PT, PT, R3, 0x7f, -R12 ;  /* 0x0000007f03087810 */ /* 0x001fca0007ffe80c */
[----:B------:R-:W-:Y:S02]  /*0720*/  IMAD.IADD R8, R8, 0x1, R7 ;  /* 0x0000000108087824 */ /* 0x000fe400078e0207 */
[----:B-1----:R-:W-:-:S04]  /*0730*/  FFMA R10, R9, R11, 1 ;  /* 0x3f800000090a7423 */ /* 0x002fc8000000000b */
[----:B------:R-:W-:-:S04]  /*0740*/  FFMA R14, R9, R10, R9 ;  /* 0x0000000a090e7223 */ /* 0x000fc80000000009 */
[----:B------:R-:W-:-:S04]  /*0750*/  FFMA R9, R0, R14, RZ ;  /* 0x0000000e00097223 */ /* 0x000fc800000000ff */
[----:B------:R-:W-:-:S04]  /*0760*/  FFMA R10, R11, R9, R0 ;  /* 0x000000090b0a7223 */ /* 0x000fc80000000000 */
[----:B------:R-:W-:-:S04]  /*0770*/  FFMA R9, R14, R10, R9 ;  /* 0x0000000a0e097223 */ /* 0x000fc80000000009 */
[----:B------:R-:W-:-:S04]  /*0780*/  FFMA R10, R11, R9, R0 ;  /* 0x000000090b0a7223 */ /* 0x000fc80000000000 */
[----:B------:R-:W-:-:S05]  /*0790*/  FFMA R0, R14, R10, R9 ;  /* 0x0000000a0e007223 */ /* 0x000fca0000000009 */
[----:B------:R-:W-:-:S04]  /*07a0*/  SHF.R.U32.HI R3, RZ, 0x17, R0 ;  /* 0x00000017ff037819 */ /* 0x000fc80000011600 */
[----:B------:R-:W-:-:S05]  /*07b0*/  LOP3.LUT R3, R3, 0xff, RZ, 0xc0, !PT ;  /* 0x000000ff03037812 */ /* 0x000fca00078ec0ff */
[----:B------:R-:W-:-:S04]  /*07c0*/  IMAD.IADD R11, R3, 0x1, R8 ;  /* 0x00000001030b7824 */ /* 0x000fc800078e0208 */
[----:B------:R-:W-:-:S05]  /*07d0*/  VIADD R3, R11, 0xffffffff ;  /* 0xffffffff0b037836 */ /* 0x000fca0000000000 */
[----:B------:R-:W-:-:S13]  /*07e0*/  ISETP.GE.U32.AND P0, PT, R3, 0xfe, PT ;  /* 0x000000fe0300780c */ /* 0x000fda0003f06070 */
[----:B------:R-:W-:Y:S05]  /*07f0*/  @!P0 BRA `(.L_x_13) ;  /* 0x0000000000808947 */ /* 0x000fea0003800000 */
[----:B------:R-:W-:-:S13]  /*0800*/  ISETP.GT.AND P0, PT, R11, 0xfe, PT ;  /* 0x000000fe0b00780c */ /* 0x000fda0003f04270 */
[----:B------:R-:W-:Y:S05]  /*0810*/  @P0 BRA `(.L_x_14) ;  /* 0x00000000006c0947 */ /* 0x000fea0003800000 */
[----:B------:R-:W-:-:S13]  /*0820*/  ISETP.GE.AND P0, PT, R11, 0x1, PT ;  /* 0x000000010b00780c */ /* 0x000fda0003f06270 */
[----:B------:R-:W-:Y:S05]  /*0830*/  @P0 BRA `(.L_x_15) ;  /* 0x0000000000740947 */ /* 0x000fea0003800000 */
[----:B------:R-:W-:Y:S02]  /*0840*/  ISETP.GE.AND P0, PT, R11, -0x18, PT ;  /* 0xffffffe80b00780c */ /* 0x000fe40003f06270 */
[----:B------:R-:W-:-:S11]  /*0850*/  LOP3.LUT R0, R0, 0x80000000, RZ, 0xc0, !PT ;  /* 0x8000000000007812 */ /* 0x000fd600078ec0ff */
[----:B------:R-:W-:Y:S05]  /*0860*/  @!P0 BRA `(.L_x_15) ;  /* 0x0000000000688947 */ /* 0x000fea0003800000 */
[CCC-:B------:R-:W-:Y:S01]  /*0870*/  FFMA.RZ R3, R14.reuse, R10.reuse, R9.reuse ;  /* 0x0000000a0e037223 */ /* 0x1c0fe2000000c009 */
[CCC-:B------:R-:W-:Y:S01]  /*0880*/  FFMA.RM R8, R14.reuse, R10.reuse, R9.reuse ;  /* 0x0000000a0e087223 */ /* 0x1c0fe20000004009 */
[C---:B------:R-:W-:Y:S02]  /*0890*/  ISETP.NE.AND P2, PT, R11.reuse, RZ, PT ;  /* 0x000000ff0b00720c */ /* 0x040fe40003f45270 */
[----:B------:R-:W-:Y:S02]  /*08a0*/  ISETP.NE.AND P1, PT, R11, RZ, PT ;  /* 0x000000ff0b00720c */ /* 0x000fe40003f25270 */
[----:B------:R-:W-:Y:S01]  /*08b0*/  LOP3.LUT R7, R3, 0x7fffff, RZ, 0xc0, !PT ;  /* 0x007fffff03077812 */ /* 0x000fe200078ec0ff */
[----:B------:R-:W-:Y:S01]  /*08c0*/  FFMA.RP R3, R14, R10, R9 ;  /* 0x0000000a0e037223 */ /* 0x000fe20000008009 */
[C---:B------:R-:W-:Y:S01]  /*08d0*/  VIADD R10, R11.reuse, 0x20 ;  /* 0x000000200b0a7836 */ /* 0x040fe20000000000 */
[----:B------:R-:W-:Y:S02]  /*08e0*/  IADD3 R9, PT, PT, -R11, RZ, RZ ;  /* 0x000000ff0b097210 */ /* 0x000fe40007ffe1ff */
[----:B------:R-:W-:-:S02]  /*08f0*/  LOP3.LUT R7, R7, 0x800000, RZ, 0xfc, !PT ;  /* 0x0080000007077812 */ /* 0x000fc400078efcff */
[----:B------:R-:W-:Y:S02]  /*0900*/  FSETP.NEU.FTZ.AND P0, PT, R3, R8, PT ;  /* 0x000000080300720b */ /* 0x000fe40003f1d000 */
[----:B------:R-:W-:Y:S02]  /*0910*/  SHF.L.U32 R10, R7, R10, RZ ;  /* 0x0000000a070a7219 */ /* 0x000fe400000006ff */
[----:B------:R-:W-:Y:S02]  /*0920*/  SEL R8, R9, RZ, P2 ;  /* 0x000000ff09087207 */ /* 0x000fe40001000000 */
[----:B------:R-:W-:Y:S02]  /*0930*/  ISETP.NE.AND P1, PT, R10, RZ, P1 ;  /* 0x000000ff0a00720c */ /* 0x000fe40000f25270 */
[----:B------:R-:W-:Y:S02]  /*0940*/  SHF.R.U32.HI R8, RZ, R8, R7 ;  /* 0x00000008ff087219 */ /* 0x000fe40000011607 */
[----:B------:R-:W-:-:S02]  /*0950*/  PLOP3.LUT P0, PT, P0, P1, PT, 0xf8, 0x8f ;  /* 0x00000000008f781c */ /* 0x000fc40000703f70 */
[----:B------:R-:W-:Y:S02]  /*0960*/  SHF.R.U32.HI R10, RZ, 0x1, R8 ;  /* 0x00000001ff0a7819 */ /* 0x000fe40000011608 */
[----:B------:R-:W-:-:S04]  /*0970*/  SEL R3, RZ, 0x1, !P0 ;  /* 0x00000001ff037807 */ /* 0x000fc80004000000 */
[----:B------:R-:W-:-:S04]  /*0980*/  LOP3.LUT R3, R3, 0x1, R10, 0xf8, !PT ;  /* 0x0000000103037812 */ /* 0x000fc800078ef80a */
[----:B------:R-:W-:-:S05]  /*0990*/  LOP3.LUT R3, R3, R8, RZ, 0xc0, !PT ;  /* 0x0000000803037212 */ /* 0x000fca00078ec0ff */
[----:B------:R-:W-:-:S05]  /*09a0*/  IMAD.IADD R3, R10, 0x1, R3 ;  /* 0x000000010a037824 */ /* 0x000fca00078e0203 */
[----:B------:R-:W-:Y:S01]  /*09b0*/  LOP3.LUT R0, R3, R0, RZ, 0xfc, !PT ;  /* 0x0000000003007212 */ /* 0x000fe200078efcff */
[----:B------:R-:W-:Y:S06]  /*09c0*/  BRA `(.L_x_15) ;  /* 0x0000000000107947 */ /* 0x000fec0003800000 */
.L_x_14:
[----:B------:R-:W-:-:S04]  /*09d0*/  LOP3.LUT R0, R0, 0x80000000, RZ, 0xc0, !PT ;  /* 0x8000000000007812 */ /* 0x000fc800078ec0ff */
[----:B------:R-:W-:Y:S01]  /*09e0*/  LOP3.LUT R0, R0, 0x7f800000, RZ, 0xfc, !PT ;  /* 0x7f80000000007812 */ /* 0x000fe200078efcff */
[----:B------:R-:W-:Y:S06]  /*09f0*/  BRA `(.L_x_15) ;  /* 0x0000000000047947 */ /* 0x000fec0003800000 */
.L_x_13:
[----:B------:R-:W-:-:S07]  /*0a00*/  IMAD R0, R8, 0x800000, R0 ;  /* 0x0080000008007824 */ /* 0x000fce00078e0200 */
.L_x_15:
[----:B------:R-:W-:Y:S05]  /*0a10*/  BSYNC.RECONVERGENT B2 ;  /* 0x0000000000027941 */ /* 0x000fea0003800200 */
.L_x_12:
[----:B------:R-:W-:Y:S05]  /*0a20*/  BRA `(.L_x_16) ;  /* 0x0000000000207947 */ /* 0x000fea0003800000 */
.L_x_11:
[----:B------:R-:W-:-:S04]  /*0a30*/  LOP3.LUT R0, R3, 0x80000000, R0, 0x48, !PT ;  /* 0x8000000003007812 */ /* 0x000fc800078e4800 */
[----:B------:R-:W-:Y:S01]  /*0a40*/  LOP3.LUT R0, R0, 0x7f800000, RZ, 0xfc, !PT ;  /* 0x7f80000000007812 */ /* 0x000fe200078efcff */
[----:B------:R-:W-:Y:S06]  /*0a50*/  BRA `(.L_x_16) ;  /* 0x0000000000147947 */ /* 0x000fec0003800000 */
.L_x_10:
[----:B------:R-:W-:Y:S01]  /*0a60*/  LOP3.LUT R0, R3, 0x80000000, R0, 0x48, !PT ;  /* 0x8000000003007812 */ /* 0x000fe200078e4800 */
[----:B------:R-:W-:Y:S06]  /*0a70*/  BRA `(.L_x_16) ;  /* 0x00000000000c7947 */ /* 0x000fec0003800000 */
.L_x_9:
[----:B------:R-:W0:Y:S01]  /*0a80*/  MUFU.RSQ R0, -QNAN ;  /* 0xffc0000000007908 */ /* 0x000e220000001400 */
[----:B------:R-:W-:Y:S05]  /*0a90*/  BRA `(.L_x_16) ;  /* 0x0000000000047947 */ /* 0x000fea0003800000 */
.L_x_8:
[----:B------:R-:W-:-:S07]  /*0aa0*/  FADD.FTZ R0, R0, R3 ;  /* 0x0000000300007221 */ /* 0x000fce0000010000 */
.L_x_16:
[----:B------:R-:W-:Y:S05]  /*0ab0*/  BSYNC.RECONVERGENT B1 ;  /* 0x0000000000017941 */ /* 0x000fea0003800200 */
.L_x_6:
[----:B------:R-:W-:-:S04]  /*0ac0*/  IMAD.MOV.U32 R7, RZ, RZ, 0x0 ;  /* 0x00000000ff077424 */ /* 0x000fc800078e00ff */
[----:B0-----:R-:W-:Y:S05]  /*0ad0*/  RET.REL.NODEC R6 `(_Z10mandelbrotPiii) ;  /* 0xfffffff406487950 */ /* 0x001fea0003c3ffff */
.L_x_17:
[----:B------:R-:W-:-:S00]  /*0ae0*/  BRA `(.L_x_17) ;  /* 0xfffffffc00fc7947 */ /* 0x000fc0000383ffff */
[----:B------:R-:W-:-:S00]  /*0af0*/  NOP ;  /* 0x0000000000007918 */ /* 0x000fc00000000000 */
        /* <DEDUP_REMOVED lines=8> */
.L_x_18:


//--------------------- .nv.shared.reserved.0     --------------------------
	.section	.nv.shared.reserved.0,"aw",@nobits
	.weak		__nv_reservedSMEM_offset_0_alias
	.size		__nv_reservedSMEM_offset_0_alias, 0, 64
	.other		__nv_reservedSMEM_offset_0_alias,@"STO_CUDA_RESERVED_SHARED STV_DEFAULT"
__nv_reservedSMEM_offset_0_alias:
	.zero		0
	.zero		64


//--------------------- .nv.constant0._Z10mandelbrotPiii --------------------------
	.section	.nv.constant0._Z10mandelbrotPiii,"a",@progbits
	.sectionflags	@""
	.align	4
.nv.constant0._Z10mandelbrotPiii:
	.zero		912


//--------------------- SYMBOLS --------------------------

	.type		.nv.reservedSmem.offset0,@object
	.size		.nv.reservedSmem.offset0,0x4
